//
// Generated by NVIDIA NVVM Compiler
//
// Compiler Build ID: CL-36424714
// Cuda compilation tools, release 13.0, V13.0.88
// Based on NVVM 20.0.0
//

.version 9.0
.target sm_100
.address_size 64

	// .globl	_Z11AddIntsCudaPiS_

.visible .entry _Z11AddIntsCudaPiS_(
	.param .u64 .ptr .align 1 _Z11AddIntsCudaPiS__param_0,
	.param .u64 .ptr .align 1 _Z11AddIntsCudaPiS__param_1
)
{
	.reg .pred 	%p<2>;
	.reg .b32 	%r<16>;
	.reg .b64 	%rd<5>;

	ld.param.u64 	%rd3, [_Z11AddIntsCudaPiS__param_0];
	ld.param.u64 	%rd4, [_Z11AddIntsCudaPiS__param_1];
	cvta.to.global.u64 	%rd1, %rd3;
	cvta.to.global.u64 	%rd2, %rd4;
	ld.global.u32 	%r14, [%rd1];
	mov.b32 	%r15, 0;
$L__BB0_1:
	ld.global.u32 	%r8, [%rd2];
	mad.lo.s32 	%r4, %r8, %r8, %r14;
	st.global.u32 	[%rd1], %r4;
	setp.eq.s32 	%p1, %r15, 10000004;
	@%p1 bra 	$L__BB0_3;
	ld.global.u32 	%r9, [%rd2];
	mad.lo.s32 	%r10, %r9, %r9, %r4;
	st.global.u32 	[%rd1], %r10;
	ld.global.u32 	%r11, [%rd2];
	mad.lo.s32 	%r12, %r11, %r11, %r10;
	st.global.u32 	[%rd1], %r12;
	ld.global.u32 	%r13, [%rd2];
	mad.lo.s32 	%r14, %r13, %r13, %r12;
	st.global.u32 	[%rd1], %r14;
	add.s32 	%r15, %r15, 4;
	bra.uni 	$L__BB0_1;
$L__BB0_3:
	ret;

}


// ===== COMPILED SASS (sm_100) =====

	.target	sm_100

	.elftype	@"ET_EXEC"


//--------------------- .note.nv.tkinfo           --------------------------
	.section	.note.nv.tkinfo,"",@"SHT_NOTE"
	.sectionflags	@"SHF_NOTE_NV_TKINFO"
	.tkinfo
        /*0018*/ 	.word	0x00000002
        /*0030*/ 	.string	""
        /*0030*/ 	.string	"ptxas"
        /*0030*/ 	.string	"Cuda compilation tools, release 13.0, V13.0.88"
        /*0030*/ 	.string	"Build cuda_13.0.r13.0/compiler.36424714_0"
        /*0030*/ 	.string	"-arch sm_100 -m 64 "



//--------------------- .note.nv.cuinfo           --------------------------
	.section	.note.nv.cuinfo,"",@"SHT_NOTE"
	.sectionflags	@"SHF_NOTE_NV_CUINFO"
        /*0018*/ 	.short	0x0002
        /*001a*/ 	.short	0x0064
        /*001c*/ 	.short	0x0082
	.zero		2


//--------------------- .nv.info                  --------------------------
	.section	.nv.info,"",@"SHT_CUDA_INFO"
	.align	4


	//----- nvinfo : EIATTR_REGCOUNT
	.align		4
        /*0000*/ 	.byte	0x04, 0x2f
        /*0002*/ 	.short	(.L_1 - .L_0)
	.align		4
.L_0:
        /*0004*/ 	.word	index@(_Z11AddIntsCudaPiS_)
        /*0008*/ 	.word	0x00000016


	//----- nvinfo : EIATTR_FRAME_SIZE
	.align		4
.L_1:
        /*000c*/ 	.byte	0x04, 0x11
        /*000e*/ 	.short	(.L_3 - .L_2)
	.align		4
.L_2:
        /*0010*/ 	.word	index@(_Z11AddIntsCudaPiS_)
        /*0014*/ 	.word	0x00000000


	//----- nvinfo : EIATTR_MIN_STACK_SIZE
	.align		4
.L_3:
        /*0018*/ 	.byte	0x04, 0x12
        /*001a*/ 	.short	(.L_5 - .L_4)
	.align		4
.L_4:
        /*001c*/ 	.word	index@(_Z11AddIntsCudaPiS_)
        /*0020*/ 	.word	0x00000000
.L_5:


//--------------------- .nv.compat                --------------------------
	.section	.nv.compat,"",@"SHT_CUDA_COMPAT_INFO"
	.align	4
        /*0000*/ 	.byte	0x02, 0x09, 0x00, 0x00, 0x02, 0x02, 0x01, 0x00, 0x02, 0x05, 0x05, 0x00, 0x03, 0x07, 0x01, 0x01
        /*0010*/ 	.byte	0x02, 0x03, 0x00, 0x00, 0x02, 0x06, 0x01, 0x00, 0x04, 0x0b, 0x08, 0x00, 0x09, 0x00, 0x00, 0x00
        /*0020*/ 	.byte	0x00, 0x00, 0x00, 0x00


//--------------------- .nv.info._Z11AddIntsCudaPiS_ --------------------------
	.section	.nv.info._Z11AddIntsCudaPiS_,"",@"SHT_CUDA_INFO"
	.sectionflags	@""
	.align	4


	//----- nvinfo : EIATTR_CUDA_API_VERSION
	.align		4
        /*0000*/ 	.byte	0x04, 0x37
        /*0002*/ 	.short	(.L_7 - .L_6)
.L_6:
        /*0004*/ 	.word	0x00000082


	//----- nvinfo : EIATTR_KPARAM_INFO
	.align		4
.L_7:
        /*0008*/ 	.byte	0x04, 0x17
        /*000a*/ 	.short	(.L_9 - .L_8)
.L_8:
        /*000c*/ 	.word	0x00000000
        /*0010*/ 	.short	0x0001
        /*0012*/ 	.short	0x0008
        /*0014*/ 	.byte	0x00, 0xf5, 0x21, 0x00


	//----- nvinfo : EIATTR_KPARAM_INFO
	.align		4
.L_9:
        /*0018*/ 	.byte	0x04, 0x17
        /*001a*/ 	.short	(.L_11 - .L_10)
.L_10:
        /*001c*/ 	.word	0x00000000
        /*0020*/ 	.short	0x0000
        /*0022*/ 	.short	0x0000
        /*0024*/ 	.byte	0x00, 0xf5, 0x21, 0x00


	//----- nvinfo : EIATTR_SPARSE_MMA_MASK
	.align		4
.L_11:
        /*0028*/ 	.byte	0x03, 0x50
        /*002a*/ 	.short	0x0000


	//----- nvinfo : EIATTR_MAXREG_COUNT
	.align		4
        /*002c*/ 	.byte	0x03, 0x1b
        /*002e*/ 	.short	0x00ff


	//----- nvinfo : EIATTR_MERCURY_ISA_VERSION
	.align		4
        /*0030*/ 	.byte	0x03, 0x5f
        /*0032*/ 	.short	0x0101


	//----- nvinfo : EIATTR_VRC_CTA_INIT_COUNT
	.align		4
        /*0034*/ 	.byte	0x02, 0x4a
	.zero		1
	.zero		1


	//----- nvinfo : EIATTR_EXIT_INSTR_OFFSETS
	.align		4
        /*0038*/ 	.byte	0x04, 0x1c
        /*003a*/ 	.short	(.L_13 - .L_12)


	//   ....[0]....
.L_12:
        /*003c*/ 	.word	0x00000d80


	//----- nvinfo : EIATTR_CBANK_PARAM_SIZE
	.align		4
.L_13:
        /*0040*/ 	.byte	0x03, 0x19
        /*0042*/ 	.short	0x0010


	//----- nvinfo : EIATTR_PARAM_CBANK
	.align		4
        /*0044*/ 	.byte	0x04, 0x0a
        /*0046*/ 	.short	(.L_15 - .L_14)
	.align		4
.L_14:
        /*0048*/ 	.word	index@(.nv.constant0._Z11AddIntsCudaPiS_)
        /*004c*/ 	.short	0x0380
        /*004e*/ 	.short	0x0010


	//----- nvinfo : EIATTR_SW_WAR
	.align		4
.L_15:
        /*0050*/ 	.byte	0x04, 0x36
        /*0052*/ 	.short	(.L_17 - .L_16)
.L_16:
        /*0054*/ 	.word	0x00000008
.L_17:


//--------------------- .nv.callgraph             --------------------------
	.section	.nv.callgraph,"",@"SHT_CUDA_CALLGRAPH"
	.align	4
	.sectionentsize	8
	.align		4
        /*0000*/ 	.word	0x00000000
	.align		4
        /*0004*/ 	.word	0xffffffff
	.align		4
        /*0008*/ 	.word	0x00000000
	.align		4
        /*000c*/ 	.word	0xfffffffe
	.align		4
        /*0010*/ 	.word	0x00000000
	.align		4
        /*0014*/ 	.word	0xfffffffd
	.align		4
        /*0018*/ 	.word	0x00000000
	.align		4
        /*001c*/ 	.word	0xfffffffc


//--------------------- .text._Z11AddIntsCudaPiS_ --------------------------
	.section	.text._Z11AddIntsCudaPiS_,"ax",@progbits
	.align	128
        .global         _Z11AddIntsCudaPiS_
        .type           _Z11AddIntsCudaPiS_,@function
        .size           _Z11AddIntsCudaPiS_,(.L_x_2 - _Z11AddIntsCudaPiS_)
        .other          _Z11AddIntsCudaPiS_,@"STO_CUDA_ENTRY STV_DEFAULT"
_Z11AddIntsCudaPiS_:
.text._Z11AddIntsCudaPiS_:
[----:B------:R-:W-:Y:S08]  /*0000*/  LDC R1, c[0x0][0x37c] ;  /* 0x0000df00ff017b82 */ /* 0x000ff00000000800 */
[----:B------:R-:W0:Y:S01]  /*0010*/  LDC.64 R2, c[0x0][0x380] ;  /* 0x0000e000ff027b82 */ /* 0x000e220000000a00 */
[----:B------:R-:W0:Y:S07]  /*0020*/  LDCU.64 UR6, c[0x0][0x358] ;  /* 0x00006b00ff0677ac */ /* 0x000e2e0008000a00 */
[----:B------:R-:W1:Y:S01]  /*0030*/  LDC.64 R4, c[0x0][0x388] ;  /* 0x0000e200ff047b82 */ /* 0x000e620000000a00 */
[----:B0-----:R-:W2:Y:S04]  /*0040*/  LDG.E R0, desc[UR6][R2.64] ;  /* 0x0000000602007981 */ /* 0x001ea8000c1e1900 */
[----:B-1----:R-:W2:Y:S02]  /*0050*/  LDG.E R7, desc[UR6][R4.64] ;  /* 0x0000000604077981 */ /* 0x002ea4000c1e1900 */
[----:B--2---:R-:W-:-:S05]  /*0060*/  IMAD R7, R7, R7, R0 ;  /* 0x0000000707077224 */ /* 0x004fca00078e0200 */
[----:B------:R0:W-:Y:S04]  /*0070*/  STG.E desc[UR6][R2.64], R7 ;  /* 0x0000000702007986 */ /* 0x0001e8000c101906 */
[----:B------:R-:W2:Y:S02]  /*0080*/  LDG.E R0, desc[UR6][R4.64] ;  /* 0x0000000604007981 */ /* 0x000ea4000c1e1900 */
        /* <DEDUP_REMOVED lines=8> */
[----:B------:R-:W0:Y:S01]  /*0110*/  LDG.E R0, desc[UR6][R4.64] ;  /* 0x0000000604007981 */ /* 0x000e22000c1e1900 */
[----:B------:R-:W-:Y:S01]  /*0120*/  UMOV UR4, 0x4 ;  /* 0x0000000400047882 */ /* 0x000fe20000000000 */
[----:B0-----:R-:W-:-:S05]  /*0130*/  IMAD R7, R0, R0, R13 ;  /* 0x0000000000077224 */ /* 0x001fca00078e020d */
[----:B------:R1:W-:Y:S02]  /*0140*/  STG.E desc[UR6][R2.64], R7 ;  /* 0x0000000702007986 */ /* 0x0003e4000c101906 */
.L_x_0:
[----:B------:R-:W1:Y:S02]  /*0150*/  LDG.E R0, desc[UR6][R4.64] ;  /* 0x0000000604007981 */ /* 0x000e64000c1e1900 */
[----:B-1--4-:R-:W-:-:S05]  /*0160*/  IMAD R7, R0, R0, R7 ;  /* 0x0000000000077224 */ /* 0x012fca00078e0207 */
[----:B------:R0:W-:Y:S04]  /*0170*/  STG.E desc[UR6][R2.64], R7 ;  /* 0x0000000702007986 */ /* 0x0001e8000c101906 */
[----:B------:R-:W2:Y:S02]  /*0180*/  LDG.E R0, desc[UR6][R4.64] ;  /* 0x0000000604007981 */ /* 0x000ea4000c1e1900 */
[----:B--2---:R-:W-:-:S05]  /*0190*/  IMAD R9, R0, R0, R7 ;  /* 0x0000000000097224 */ /* 0x004fca00078e0207 */
[----:B------:R1:W-:Y:S04]  /*01a0*/  STG.E desc[UR6][R2.64], R9 ;  /* 0x0000000902007986 */ /* 0x0003e8000c101906 */
[----:B------:R-:W2:Y:S02]  /*01b0*/  LDG.E R0, desc[UR6][R4.64] ;  /* 0x0000000604007981 */ /* 0x000ea4000c1e1900 */
[----:B--2---:R-:W-:-:S05]  /*01c0*/  IMAD R11, R0, R0, R9 ;  /* 0x00000000000b7224 */ /* 0x004fca00078e0209 */
[----:B------:R2:W-:Y:S04]  /*01d0*/  STG.E desc[UR6][R2.64], R11 ;  /* 0x0000000b02007986 */ /* 0x0005e8000c101906 */
[----:B------:R-:W3:Y:S02]  /*01e0*/  LDG.E R0, desc[UR6][R4.64] ;  /* 0x0000000604007981 */ /* 0x000ee4000c1e1900 */
[----:B---3--:R-:W-:-:S05]  /*01f0*/  IMAD R13, R0, R0, R11 ;  /* 0x00000000000d7224 */ /* 0x008fca00078e020b */
[----:B------:R3:W-:Y:S04]  /*0200*/  STG.E desc[UR6][R2.64], R13 ;  /* 0x0000000d02007986 */ /* 0x0007e8000c101906 */
[----:B------:R-:W0:Y:S02]  /*0210*/  LDG.E R0, desc[UR6][R4.64] ;  /* 0x0000000604007981 */ /* 0x000e24000c1e1900 */
[----:B0-----:R-:W-:-:S05]  /*0220*/  IMAD R7, R0, R0, R13 ;  /* 0x0000000000077224 */ /* 0x001fca00078e020d */
[----:B------:R0:W-:Y:S04]  /*0230*/  STG.E desc[UR6][R2.64], R7 ;  /* 0x0000000702007986 */ /* 0x0001e8000c101906 */
[----:B------:R-:W1:Y:S02]  /*0240*/  LDG.E R0, desc[UR6][R4.64] ;  /* 0x0000000604007981 */ /* 0x000e64000c1e1900 */
[----:B-1----:R-:W-:-:S05]  /*0250*/  IMAD R9, R0, R0, R7 ;  /* 0x0000000000097224 */ /* 0x002fca00078e0207 */
        /* <DEDUP_REMOVED lines=154> */
[----:B------:R-:W4:Y:S02]  /*0c00*/  LDG.E R0, desc[UR6][R4.64] ;  /* 0x0000000604007981 */ /* 0x000f24000c1e1900 */
[----:B----4-:R-:W-:-:S05]  /*0c10*/  IMAD R15, R0, R0, R7 ;  /* 0x00000000000f7224 */ /* 0x010fca00078e0207 */
[----:B------:R4:W-:Y:S04]  /*0c20*/  STG.E desc[UR6][R2.64], R15 ;  /* 0x0000000f02007986 */ /* 0x0009e8000c101906 */
[----:B------:R-:W5:Y:S02]  /*0c30*/  LDG.E R0, desc[UR6][R4.64] ;  /* 0x0000000604007981 */ /* 0x000f64000c1e1900 */
[----:B-----5:R-:W-:-:S05]  /*0c40*/  IMAD R17, R0, R0, R15 ;  /* 0x0000000000117224 */ /* 0x020fca00078e020f */
[----:B------:R4:W-:Y:S04]  /*0c50*/  STG.E desc[UR6][R2.64], R17 ;  /* 0x0000001102007986 */ /* 0x0009e8000c101906 */
[----:B------:R-:W5:Y:S02]  /*0c60*/  LDG.E R0, desc[UR6][R4.64] ;  /* 0x0000000604007981 */ /* 0x000f64000c1e1900 */
[----:B-----5:R-:W-:-:S05]  /*0c70*/  IMAD R19, R0, R0, R17 ;  /* 0x0000000000137224 */ /* 0x020fca00078e0211 */
        /* <DEDUP_REMOVED lines=10> */
[----:B------:R-:W0:Y:S01]  /*0d20*/  LDG.E R0, desc[UR6][R4.64] ;  /* 0x0000000604007981 */ /* 0x000e22000c1e1900 */
[----:B------:R-:W-:-:S04]  /*0d30*/  UIADD3 UR4, UPT, UPT, UR4, 0x40, URZ ;  /* 0x0000004004047890 */ /* 0x000fc8000fffe0ff */
[----:B------:R-:W-:Y:S01]  /*0d40*/  UISETP.NE.AND UP0, UPT, UR4, 0x989684, UPT ;  /* 0x009896840400788c */ /* 0x000fe2000bf05270 */
[----:B0-----:R-:W-:-:S05]  /*0d50*/  IMAD R7, R0, R0, R13 ;  /* 0x0000000000077224 */ /* 0x001fca00078e020d */
[----:B------:R4:W-:Y:S03]  /*0d60*/  STG.E desc[UR6][R2.64], R7 ;  /* 0x0000000702007986 */ /* 0x0009e6000c101906 */
[----:B------:R-:W-:Y:S05]  /*0d70*/  BRA.U UP0, `(.L_x_0) ;  /* 0xfffffff100f47547 */ /* 0x000fea000b83ffff */
[----:B------:R-:W-:Y:S05]  /*0d80*/  EXIT ;  /* 0x000000000000794d */ /* 0x000fea0003800000 */
.L_x_1:
[----:B------:R-:W-:-:S00]  /*0d90*/  BRA `(.L_x_1) ;  /* 0xfffffffc00fc7947 */ /* 0x000fc0000383ffff */
[----:B------:R-:W-:-:S00]  /*0da0*/  NOP ;  /* 0x0000000000007918 */ /* 0x000fc00000000000 */
        /* <DEDUP_REMOVED lines=13> */
.L_x_2:


//--------------------- .nv.shared.reserved.0     --------------------------
	.section	.nv.shared.reserved.0,"aw",@nobits
	.weak		__nv_reservedSMEM_offset_0_alias
	.size		__nv_reservedSMEM_offset_0_alias, 0, 64
	.other		__nv_reservedSMEM_offset_0_alias,@"STO_CUDA_RESERVED_SHARED STV_DEFAULT"
__nv_reservedSMEM_offset_0_alias:
	.zero		0
	.zero		64


//--------------------- .nv.constant0._Z11AddIntsCudaPiS_ --------------------------
	.section	.nv.constant0._Z11AddIntsCudaPiS_,"a",@progbits
	.sectionflags	@""
	.align	4
.nv.constant0._Z11AddIntsCudaPiS_:
	.zero		912


//--------------------- SYMBOLS --------------------------

	.type		.nv.reservedSmem.offset0,@object
	.size		.nv.reservedSmem.offset0,0x4
